//
// Generated by NVIDIA NVVM Compiler
//
// Compiler Build ID: CL-36424714
// Cuda compilation tools, release 13.0, V13.0.88
// Based on NVVM 20.0.0
//

.version 9.0
.target sm_100
.address_size 64

	// .globl	_Z22cuda_kernel_texture_2dPhiimPfi

.visible .entry _Z22cuda_kernel_texture_2dPhiimPfi(
	.param .u64 .ptr .align 1 _Z22cuda_kernel_texture_2dPhiimPfi_param_0,
	.param .u32 _Z22cuda_kernel_texture_2dPhiimPfi_param_1,
	.param .u32 _Z22cuda_kernel_texture_2dPhiimPfi_param_2,
	.param .u64 _Z22cuda_kernel_texture_2dPhiimPfi_param_3,
	.param .u64 .ptr .align 1 _Z22cuda_kernel_texture_2dPhiimPfi_param_4,
	.param .u32 _Z22cuda_kernel_texture_2dPhiimPfi_param_5
)
{
	.reg .pred 	%p<4>;
	.reg .b32 	%r<15>;
	.reg .b32 	%f<4>;
	.reg .b64 	%rd<10>;
	.reg .b64 	%fd<8>;

	ld.param.u64 	%rd1, [_Z22cuda_kernel_texture_2dPhiimPfi_param_0];
	ld.param.u32 	%r3, [_Z22cuda_kernel_texture_2dPhiimPfi_param_1];
	ld.param.u32 	%r5, [_Z22cuda_kernel_texture_2dPhiimPfi_param_2];
	ld.param.u64 	%rd2, [_Z22cuda_kernel_texture_2dPhiimPfi_param_3];
	ld.param.u64 	%rd3, [_Z22cuda_kernel_texture_2dPhiimPfi_param_4];
	mov.u32 	%r6, %ctaid.x;
	mov.u32 	%r7, %ntid.x;
	mov.u32 	%r8, %tid.x;
	mad.lo.s32 	%r1, %r6, %r7, %r8;
	mov.u32 	%r9, %ctaid.y;
	mov.u32 	%r10, %ntid.y;
	mov.u32 	%r11, %tid.y;
	mad.lo.s32 	%r12, %r9, %r10, %r11;
	setp.ge.s32 	%p1, %r1, %r3;
	setp.ge.s32 	%p2, %r12, %r5;
	or.pred  	%p3, %p1, %p2;
	@%p3 bra 	$L__BB0_2;
	cvta.to.global.u64 	%rd4, %rd1;
	cvta.to.global.u64 	%rd5, %rd3;
	cvt.u64.u32 	%rd6, %r12;
	mad.lo.s64 	%rd7, %rd2, %rd6, %rd4;
	shl.b32 	%r13, %r1, 2;
	mul.wide.s32 	%rd8, %r13, 4;
	add.s64 	%rd9, %rd7, %rd8;
	cvt.rn.f64.s32 	%fd1, %r1;
	mov.f64 	%fd2, 0d0000000000000000;
	copysign.f64 	%fd3, %fd1, %fd2;
	cvt.rn.f64.s32 	%fd4, %r3;
	div.rn.f64 	%fd5, %fd3, %fd4;
	cvt.rn.f32.f64 	%f1, %fd5;
	st.global.f32 	[%rd9], %f1;
	cvt.rn.f64.u32 	%fd6, %r5;
	div.rn.f64 	%fd7, %fd2, %fd6;
	cvt.rn.f32.f64 	%f2, %fd7;
	st.global.f32 	[%rd9+4], %f2;
	ld.global.f32 	%f3, [%rd5+12];
	st.global.f32 	[%rd9+8], %f3;
	mov.b32 	%r14, 1065353216;
	st.global.u32 	[%rd9+12], %r14;
$L__BB0_2:
	ret;

}


// ===== COMPILED SASS (sm_100) =====

	.target	sm_100

	.elftype	@"ET_EXEC"


//--------------------- .note.nv.tkinfo           --------------------------
	.section	.note.nv.tkinfo,"",@"SHT_NOTE"
	.sectionflags	@"SHF_NOTE_NV_TKINFO"
	.tkinfo
        /*0018*/ 	.word	0x00000002
        /*0030*/ 	.string	""
        /*0030*/ 	.string	"ptxas"
        /*0030*/ 	.string	"Cuda compilation tools, release 13.0, V13.0.88"
        /*0030*/ 	.string	"Build cuda_13.0.r13.0/compiler.36424714_0"
        /*0030*/ 	.string	"-arch sm_100 -m 64 "



//--------------------- .note.nv.cuinfo           --------------------------
	.section	.note.nv.cuinfo,"",@"SHT_NOTE"
	.sectionflags	@"SHF_NOTE_NV_CUINFO"
        /*0018*/ 	.short	0x0002
        /*001a*/ 	.short	0x0064
        /*001c*/ 	.short	0x0082
	.zero		2


//--------------------- .nv.info                  --------------------------
	.section	.nv.info,"",@"SHT_CUDA_INFO"
	.align	4


	//----- nvinfo : EIATTR_REGCOUNT
	.align		4
        /*0000*/ 	.byte	0x04, 0x2f
        /*0002*/ 	.short	(.L_1 - .L_0)
	.align		4
.L_0:
        /*0004*/ 	.word	index@(_Z22cuda_kernel_texture_2dPhiimPfi)
        /*0008*/ 	.word	0x0000001a


	//----- nvinfo : EIATTR_FRAME_SIZE
	.align		4
.L_1:
        /*000c*/ 	.byte	0x04, 0x11
        /*000e*/ 	.short	(.L_3 - .L_2)
	.align		4
.L_2:
        /*0010*/ 	.word	index@($__internal_0_$__cuda_sm20_div_rn_f64_full)
        /*0014*/ 	.word	0x00000000


	//----- nvinfo : EIATTR_FRAME_SIZE
	.align		4
.L_3:
        /*0018*/ 	.byte	0x04, 0x11
        /*001a*/ 	.short	(.L_5 - .L_4)
	.align		4
.L_4:
        /*001c*/ 	.word	index@(_Z22cuda_kernel_texture_2dPhiimPfi)
        /*0020*/ 	.word	0x00000000


	//----- nvinfo : EIATTR_MIN_STACK_SIZE
	.align		4
.L_5:
        /*0024*/ 	.byte	0x04, 0x12
        /*0026*/ 	.short	(.L_7 - .L_6)
	.align		4
.L_6:
        /*0028*/ 	.word	index@(_Z22cuda_kernel_texture_2dPhiimPfi)
        /*002c*/ 	.word	0x00000000
.L_7:


//--------------------- .nv.compat                --------------------------
	.section	.nv.compat,"",@"SHT_CUDA_COMPAT_INFO"
	.align	4
        /*0000*/ 	.byte	0x02, 0x09, 0x00, 0x00, 0x02, 0x02, 0x01, 0x00, 0x02, 0x05, 0x05, 0x00, 0x03, 0x07, 0x01, 0x01
        /*0010*/ 	.byte	0x02, 0x03, 0x00, 0x00, 0x02, 0x06, 0x01, 0x00, 0x04, 0x0b, 0x08, 0x00, 0x01, 0x00, 0x00, 0x00
        /*0020*/ 	.byte	0x00, 0x00, 0x00, 0x00


//--------------------- .nv.info._Z22cuda_kernel_texture_2dPhiimPfi --------------------------
	.section	.nv.info._Z22cuda_kernel_texture_2dPhiimPfi,"",@"SHT_CUDA_INFO"
	.sectionflags	@""
	.align	4


	//----- nvinfo : EIATTR_CUDA_API_VERSION
	.align		4
        /*0000*/ 	.byte	0x04, 0x37
        /*0002*/ 	.short	(.L_9 - .L_8)
.L_8:
        /*0004*/ 	.word	0x00000082


	//----- nvinfo : EIATTR_KPARAM_INFO
	.align		4
.L_9:
        /*0008*/ 	.byte	0x04, 0x17
        /*000a*/ 	.short	(.L_11 - .L_10)
.L_10:
        /*000c*/ 	.word	0x00000000
        /*0010*/ 	.short	0x0005
        /*0012*/ 	.short	0x0020
        /*0014*/ 	.byte	0x00, 0xf0, 0x11, 0x00


	//----- nvinfo : EIATTR_KPARAM_INFO
	.align		4
.L_11:
        /*0018*/ 	.byte	0x04, 0x17
        /*001a*/ 	.short	(.L_13 - .L_12)
.L_12:
        /*001c*/ 	.word	0x00000000
        /*0020*/ 	.short	0x0004
        /*0022*/ 	.short	0x0018
        /*0024*/ 	.byte	0x00, 0xf5, 0x21, 0x00


	//----- nvinfo : EIATTR_KPARAM_INFO
	.align		4
.L_13:
        /*0028*/ 	.byte	0x04, 0x17
        /*002a*/ 	.short	(.L_15 - .L_14)
.L_14:
        /*002c*/ 	.word	0x00000000
        /*0030*/ 	.short	0x0003
        /*0032*/ 	.short	0x0010
        /*0034*/ 	.byte	0x00, 0xf0, 0x21, 0x00


	//----- nvinfo : EIATTR_KPARAM_INFO
	.align		4
.L_15:
        /*0038*/ 	.byte	0x04, 0x17
        /*003a*/ 	.short	(.L_17 - .L_16)
.L_16:
        /*003c*/ 	.word	0x00000000
        /*0040*/ 	.short	0x0002
        /*0042*/ 	.short	0x000c
        /*0044*/ 	.byte	0x00, 0xf0, 0x11, 0x00


	//----- nvinfo : EIATTR_KPARAM_INFO
	.align		4
.L_17:
        /*0048*/ 	.byte	0x04, 0x17
        /*004a*/ 	.short	(.L_19 - .L_18)
.L_18:
        /*004c*/ 	.word	0x00000000
        /*0050*/ 	.short	0x0001
        /*0052*/ 	.short	0x0008
        /*0054*/ 	.byte	0x00, 0xf0, 0x11, 0x00


	//----- nvinfo : EIATTR_KPARAM_INFO
	.align		4
.L_19:
        /*0058*/ 	.byte	0x04, 0x17
        /*005a*/ 	.short	(.L_21 - .L_20)
.L_20:
        /*005c*/ 	.word	0x00000000
        /*0060*/ 	.short	0x0000
        /*0062*/ 	.short	0x0000
        /*0064*/ 	.byte	0x00, 0xf5, 0x21, 0x00


	//----- nvinfo : EIATTR_SPARSE_MMA_MASK
	.align		4
.L_21:
        /*0068*/ 	.byte	0x03, 0x50
        /*006a*/ 	.short	0x0000


	//----- nvinfo : EIATTR_MAXREG_COUNT
	.align		4
        /*006c*/ 	.byte	0x03, 0x1b
        /*006e*/ 	.short	0x00ff


	//----- nvinfo : EIATTR_MERCURY_ISA_VERSION
	.align		4
        /*0070*/ 	.byte	0x03, 0x5f
        /*0072*/ 	.short	0x0101


	//----- nvinfo : EIATTR_VRC_CTA_INIT_COUNT
	.align		4
        /*0074*/ 	.byte	0x02, 0x4a
	.zero		1
	.zero		1


	//----- nvinfo : EIATTR_EXIT_INSTR_OFFSETS
	.align		4
        /*0078*/ 	.byte	0x04, 0x1c
        /*007a*/ 	.short	(.L_23 - .L_22)


	//   ....[0]....
.L_22:
        /*007c*/ 	.word	0x000000c0


	//   ....[1]....
        /*0080*/ 	.word	0x000003b0


	//----- nvinfo : EIATTR_CRS_STACK_SIZE
	.align		4
.L_23:
        /*0084*/ 	.byte	0x04, 0x1e
        /*0086*/ 	.short	(.L_25 - .L_24)
.L_24:
        /*0088*/ 	.word	0x00000000


	//----- nvinfo : EIATTR_CBANK_PARAM_SIZE
	.align		4
.L_25:
        /*008c*/ 	.byte	0x03, 0x19
        /*008e*/ 	.short	0x0024


	//----- nvinfo : EIATTR_PARAM_CBANK
	.align		4
        /*0090*/ 	.byte	0x04, 0x0a
        /*0092*/ 	.short	(.L_27 - .L_26)
	.align		4
.L_26:
        /*0094*/ 	.word	index@(.nv.constant0._Z22cuda_kernel_texture_2dPhiimPfi)
        /*0098*/ 	.short	0x0380
        /*009a*/ 	.short	0x0024


	//----- nvinfo : EIATTR_SW_WAR
	.align		4
.L_27:
        /*009c*/ 	.byte	0x04, 0x36
        /*009e*/ 	.short	(.L_29 - .L_28)
.L_28:
        /*00a0*/ 	.word	0x00000008
.L_29:


//--------------------- .nv.callgraph             --------------------------
	.section	.nv.callgraph,"",@"SHT_CUDA_CALLGRAPH"
	.align	4
	.sectionentsize	8
	.align		4
        /*0000*/ 	.word	0x00000000
	.align		4
        /*0004*/ 	.word	0xffffffff
	.align		4
        /*0008*/ 	.word	0x00000000
	.align		4
        /*000c*/ 	.word	0xfffffffe
	.align		4
        /*0010*/ 	.word	0x00000000
	.align		4
        /*0014*/ 	.word	0xfffffffd
	.align		4
        /*0018*/ 	.word	0x00000000
	.align		4
        /*001c*/ 	.word	0xfffffffc


//--------------------- .text._Z22cuda_kernel_texture_2dPhiimPfi --------------------------
	.section	.text._Z22cuda_kernel_texture_2dPhiimPfi,"ax",@progbits
	.align	128
        .global         _Z22cuda_kernel_texture_2dPhiimPfi
        .type           _Z22cuda_kernel_texture_2dPhiimPfi,@function
        .size           _Z22cuda_kernel_texture_2dPhiimPfi,(.L_x_8 - _Z22cuda_kernel_texture_2dPhiimPfi)
        .other          _Z22cuda_kernel_texture_2dPhiimPfi,@"STO_CUDA_ENTRY STV_DEFAULT"
_Z22cuda_kernel_texture_2dPhiimPfi:
.text._Z22cuda_kernel_texture_2dPhiimPfi:
[----:B------:R-:W-:Y:S01]  /*0000*/  LDC R1, c[0x0][0x37c] ;  /* 0x0000df00ff017b82 */ /* 0x000fe20000000800 */
[----:B------:R-:W0:Y:S07]  /*0010*/  S2R R5, SR_TID.Y ;  /* 0x0000000000057919 */ /* 0x000e2e0000002200 */
[----:B------:R-:W1:Y:S01]  /*0020*/  LDC R0, c[0x0][0x360] ;  /* 0x0000d800ff007b82 */ /* 0x000e620000000800 */
[----:B------:R-:W2:Y:S01]  /*0030*/  LDCU.64 UR6, c[0x0][0x388] ;  /* 0x00007100ff0677ac */ /* 0x000ea20008000a00 */
[----:B------:R-:W1:Y:S06]  /*0040*/  S2R R3, SR_TID.X ;  /* 0x0000000000037919 */ /* 0x000e6c0000002100 */
[----:B------:R-:W0:Y:S08]  /*0050*/  S2UR UR5, SR_CTAID.Y ;  /* 0x00000000000579c3 */ /* 0x000e300000002600 */
[----:B------:R-:W0:Y:S08]  /*0060*/  LDC R4, c[0x0][0x364] ;  /* 0x0000d900ff047b82 */ /* 0x000e300000000800 */
[----:B------:R-:W1:Y:S01]  /*0070*/  S2UR UR4, SR_CTAID.X ;  /* 0x00000000000479c3 */ /* 0x000e620000002500 */
[----:B0-----:R-:W-:-:S05]  /*0080*/  IMAD R4, R4, UR5, R5 ;  /* 0x0000000504047c24 */ /* 0x001fca000f8e0205 */
[----:B--2---:R-:W-:Y:S01]  /*0090*/  ISETP.GE.AND P0, PT, R4, UR7, PT ;  /* 0x0000000704007c0c */ /* 0x004fe2000bf06270 */
[----:B-1----:R-:W-:-:S05]  /*00a0*/  IMAD R0, R0, UR4, R3 ;  /* 0x0000000400007c24 */ /* 0x002fca000f8e0203 */
[----:B------:R-:W-:-:S13]  /*00b0*/  ISETP.GE.OR P0, PT, R0, UR6, P0 ;  /* 0x0000000600007c0c */ /* 0x000fda0008706670 */
[----:B------:R-:W-:Y:S05]  /*00c0*/  @P0 EXIT ;  /* 0x000000000000094d */ /* 0x000fea0003800000 */
[----:B------:R-:W0:Y:S01]  /*00d0*/  I2F.F64 R6, UR6 ;  /* 0x0000000600067d12 */ /* 0x000e220008201c00 */
[----:B------:R-:W-:Y:S01]  /*00e0*/  IMAD.MOV.U32 R2, RZ, RZ, 0x1 ;  /* 0x00000001ff027424 */ /* 0x000fe200078e00ff */
[----:B------:R-:W1:Y:S01]  /*00f0*/  LDC.64 R14, c[0x0][0x380] ;  /* 0x0000e000ff0e7b82 */ /* 0x000e620000000a00 */
[----:B------:R-:W1:Y:S01]  /*0100*/  LDCU.64 UR4, c[0x0][0x390] ;  /* 0x00007200ff0477ac */ /* 0x000e620008000a00 */
[----:B------:R-:W-:Y:S01]  /*0110*/  BSSY.RECONVERGENT B0, `(.L_x_0) ;  /* 0x000001b000007945 */ /* 0x000fe20003800200 */
[----:B------:R-:W2:Y:S03]  /*0120*/  LDCU.64 UR6, c[0x0][0x358] ;  /* 0x00006b00ff0677ac */ /* 0x000ea60008000a00 */
[----:B0-----:R-:W0:Y:S02]  /*0130*/  MUFU.RCP64H R3, R7 ;  /* 0x0000000700037308 */ /* 0x001e240000001800 */
[----:B0-----:R-:W-:-:S08]  /*0140*/  DFMA R8, -R6, R2, 1 ;  /* 0x3ff000000608742b */ /* 0x001fd00000000102 */
[----:B------:R-:W-:-:S08]  /*0150*/  DFMA R8, R8, R8, R8 ;  /* 0x000000080808722b */ /* 0x000fd00000000008 */
[----:B------:R-:W-:Y:S02]  /*0160*/  DFMA R2, R2, R8, R2 ;  /* 0x000000080202722b */ /* 0x000fe40000000002 */
[----:B------:R-:W0:Y:S06]  /*0170*/  I2F.F64 R8, R0 ;  /* 0x0000000000087312 */ /* 0x000e2c0000201c00 */
[----:B------:R-:W-:-:S08]  /*0180*/  DFMA R10, -R6, R2, 1 ;  /* 0x3ff00000060a742b */ /* 0x000fd00000000102 */
[----:B------:R-:W-:Y:S01]  /*0190*/  DFMA R2, R2, R10, R2 ;  /* 0x0000000a0202722b */ /* 0x000fe20000000002 */
[----:B0-----:R-:W-:Y:S01]  /*01a0*/  LOP3.LUT R9, RZ, 0x80000000, R9, 0xb8, !PT ;  /* 0x80000000ff097812 */ /* 0x001fe200078eb809 */
[----:B------:R-:W-:-:S03]  /*01b0*/  IMAD.MOV.U32 R8, RZ, RZ, RZ ;  /* 0x000000ffff087224 */ /* 0x000fc600078e00ff */
[----:B------:R-:W-:-:S03]  /*01c0*/  FSETP.GEU.AND P1, PT, |R9|, 6.5827683646048100446e-37, PT ;  /* 0x036000000900780b */ /* 0x000fc60003f2e200 */
[----:B------:R-:W-:-:S08]  /*01d0*/  DMUL R10, R8, R2 ;  /* 0x00000002080a7228 */ /* 0x000fd00000000000 */
[----:B------:R-:W-:-:S08]  /*01e0*/  DFMA R12, -R6, R10, R8 ;  /* 0x0000000a060c722b */ /* 0x000fd00000000108 */
[----:B------:R-:W-:Y:S01]  /*01f0*/  DFMA R2, R2, R12, R10 ;  /* 0x0000000c0202722b */ /* 0x000fe2000000000a */
[----:B-1----:R-:W-:Y:S01]  /*0200*/  IMAD.WIDE.U32 R10, R4, UR4, R14 ;  /* 0x00000004040a7c25 */ /* 0x002fe2000f8e000e */
[----:B------:R-:W-:-:S03]  /*0210*/  UMOV UR4, URZ ;  /* 0x000000ff00047c82 */ /* 0x000fc60008000000 */
[----:B------:R-:W-:-:S05]  /*0220*/  IMAD R11, R4, UR5, R11 ;  /* 0x00000005040b7c24 */ /* 0x000fca000f8e020b */
[----:B------:R-:W-:-:S05]  /*0230*/  FFMA R5, RZ, R7, R3 ;  /* 0x00000007ff057223 */ /* 0x000fca0000000003 */
[----:B------:R-:W-:Y:S01]  /*0240*/  FSETP.GT.AND P0, PT, |R5|, 1.469367938527859385e-39, PT ;  /* 0x001000000500780b */ /* 0x000fe20003f04200 */
[----:B------:R-:W-:-:S04]  /*0250*/  IMAD.SHL.U32 R5, R0, 0x4, RZ ;  /* 0x0000000400057824 */ /* 0x000fc800078e00ff */
[----:B------:R-:W-:-:S08]  /*0260*/  IMAD.WIDE R4, R5, 0x4, R10 ;  /* 0x0000000405047825 */ /* 0x000fd000078e020a */
[----:B--2---:R-:W-:Y:S05]  /*0270*/  @P0 BRA P1, `(.L_x_1) ;  /* 0x0000000000100947 */ /* 0x004fea0000800000 */
[----:B------:R-:W-:-:S07]  /*0280*/  MOV R0, 0x2a0 ;  /* 0x000002a000007802 */ /* 0x000fce0000000f00 */
[----:B------:R-:W-:Y:S05]  /*0290*/  CALL.REL.NOINC `($__internal_0_$__cuda_sm20_div_rn_f64_full) ;  /* 0x0000000000487944 */ /* 0x000fea0003c00000 */
[----:B------:R-:W-:Y:S02]  /*02a0*/  IMAD.MOV.U32 R2, RZ, RZ, R6 ;  /* 0x000000ffff027224 */ /* 0x000fe400078e0006 */
[----:B------:R-:W-:-:S07]  /*02b0*/  IMAD.MOV.U32 R3, RZ, RZ, R7 ;  /* 0x000000ffff037224 */ /* 0x000fce00078e0007 */
.L_x_1:
[----:B------:R-:W-:Y:S05]  /*02c0*/  BSYNC.RECONVERGENT B0 ;  /* 0x0000000000007941 */ /* 0x000fea0003800200 */
.L_x_0:
[----:B------:R-:W0:Y:S01]  /*02d0*/  F2F.F32.F64 R3, R2 ;  /* 0x0000000200037310 */ /* 0x000e220000301000 */
[----:B------:R-:W1:Y:S01]  /*02e0*/  LDCU UR5, c[0x0][0x38c] ;  /* 0x00007180ff0577ac */ /* 0x000e620008000800 */
[----:B------:R-:W-:Y:S01]  /*02f0*/  IMAD.MOV.U32 R9, RZ, RZ, RZ ;  /* 0x000000ffff097224 */ /* 0x000fe200078e00ff */
[----:B------:R-:W-:Y:S01]  /*0300*/  MOV R0, 0x340 ;  /* 0x0000034000007802 */ /* 0x000fe20000000f00 */
[----:B0-----:R0:W-:Y:S04]  /*0310*/  STG.E desc[UR6][R4.64], R3 ;  /* 0x0000000304007986 */ /* 0x0011e8000c101906 */
[----:B-1----:R-:W1:Y:S02]  /*0320*/  I2F.F64.U32 R6, UR5 ;  /* 0x0000000500067d12 */ /* 0x002e640008201800 */
[----:B01----:R-:W-:Y:S05]  /*0330*/  CALL.REL.NOINC `($__internal_0_$__cuda_sm20_div_rn_f64_full) ;  /* 0x0000000000207944 */ /* 0x003fea0003c00000 */
[----:B------:R-:W0:Y:S01]  /*0340*/  LDC.64 R2, c[0x0][0x398] ;  /* 0x0000e600ff027b82 */ /* 0x000e220000000a00 */
[----:B------:R-:W1:Y:S02]  /*0350*/  F2F.F32.F64 R7, R6 ;  /* 0x0000000600077310 */ /* 0x000e640000301000 */
[----:B-1----:R-:W-:Y:S04]  /*0360*/  STG.E desc[UR6][R4.64+0x4], R7 ;  /* 0x0000040704007986 */ /* 0x002fe8000c101906 */
[----:B0-----:R-:W2:Y:S01]  /*0370*/  LDG.E R3, desc[UR6][R2.64+0xc] ;  /* 0x00000c0602037981 */ /* 0x001ea2000c1e1900 */
[----:B------:R-:W-:-:S05]  /*0380*/  IMAD.MOV.U32 R9, RZ, RZ, 0x3f800000 ;  /* 0x3f800000ff097424 */ /* 0x000fca00078e00ff */
[----:B------:R-:W-:Y:S04]  /*0390*/  STG.E desc[UR6][R4.64+0xc], R9 ;  /* 0x00000c0904007986 */ /* 0x000fe8000c101906 */
[----:B--2---:R-:W-:Y:S01]  /*03a0*/  STG.E desc[UR6][R4.64+0x8], R3 ;  /* 0x0000080304007986 */ /* 0x004fe2000c101906 */
[----:B------:R-:W-:Y:S05]  /*03b0*/  EXIT ;  /* 0x000000000000794d */ /* 0x000fea0003800000 */
        .weak           $__internal_0_$__cuda_sm20_div_rn_f64_full
        .type           $__internal_0_$__cuda_sm20_div_rn_f64_full,@function
        .size           $__internal_0_$__cuda_sm20_div_rn_f64_full,(.L_x_8 - $__internal_0_$__cuda_sm20_div_rn_f64_full)
$__internal_0_$__cuda_sm20_div_rn_f64_full:
[C---:B------:R-:W-:Y:S01]  /*03c0*/  FSETP.GEU.AND P0, PT, |R7|.reuse, 1.469367938527859385e-39, PT ;  /* 0x001000000700780b */ /* 0x040fe20003f0e200 */
[----:B------:R-:W-:Y:S01]  /*03d0*/  IMAD.MOV.U32 R16, RZ, RZ, 0x1 ;  /* 0x00000001ff107424 */ /* 0x000fe200078e00ff */
[----:B------:R-:W-:Y:S01]  /*03e0*/  LOP3.LUT R2, R7, 0x800fffff, RZ, 0xc0, !PT ;  /* 0x800fffff07027812 */ /* 0x000fe200078ec0ff */
[----:B------:R-:W-:Y:S01]  /*03f0*/  IMAD.U32 R8, RZ, RZ, UR4 ;  /* 0x00000004ff087e24 */ /* 0x000fe2000f8e00ff */
[C---:B------:R-:W-:Y:S01]  /*0400*/  FSETP.GEU.AND P2, PT, |R9|.reuse, 1.469367938527859385e-39, PT ;  /* 0x001000000900780b */ /* 0x040fe20003f4e200 */
[----:B------:R-:W-:Y:S01]  /*0410*/  BSSY.RECONVERGENT B1, `(.L_x_2) ;  /* 0x0000054000017945 */ /* 0x000fe20003800200 */
[----:B------:R-:W-:Y:S01]  /*0420*/  LOP3.LUT R3, R2, 0x3ff00000, RZ, 0xfc, !PT ;  /* 0x3ff0000002037812 */ /* 0x000fe200078efcff */
[----:B------:R-:W-:Y:S01]  /*0430*/  IMAD.MOV.U32 R2, RZ, RZ, R6 ;  /* 0x000000ffff027224 */ /* 0x000fe200078e0006 */
[----:B------:R-:W-:Y:S02]  /*0440*/  LOP3.LUT R12, R9, 0x7ff00000, RZ, 0xc0, !PT ;  /* 0x7ff00000090c7812 */ /* 0x000fe400078ec0ff */
[----:B------:R-:W-:-:S03]  /*0450*/  LOP3.LUT R15, R7, 0x7ff00000, RZ, 0xc0, !PT ;  /* 0x7ff00000070f7812 */ /* 0x000fc600078ec0ff */
[----:B------:R-:W-:Y:S01]  /*0460*/  @!P0 DMUL R2, R6, 8.98846567431157953865e+307 ;  /* 0x7fe0000006028828 */ /* 0x000fe20000000000 */
[----:B------:R-:W-:-:S03]  /*0470*/  ISETP.GE.U32.AND P1, PT, R12, R15, PT ;  /* 0x0000000f0c00720c */ /* 0x000fc60003f26070 */
[----:B------:R-:W-:Y:S01]  /*0480*/  @!P2 LOP3.LUT R13, R7, 0x7ff00000, RZ, 0xc0, !PT ;  /* 0x7ff00000070da812 */ /* 0x000fe200078ec0ff */
[----:B------:R-:W-:Y:S01]  /*0490*/  @!P2 IMAD.MOV.U32 R18, RZ, RZ, RZ ;  /* 0x000000ffff12a224 */ /* 0x000fe200078e00ff */
[----:B------:R-:W0:Y:S02]  /*04a0*/  MUFU.RCP64H R17, R3 ;  /* 0x0000000300117308 */ /* 0x000e240000001800 */
[----:B------:R-:W-:Y:S01]  /*04b0*/  @!P2 ISETP.GE.U32.AND P3, PT, R12, R13, PT ;  /* 0x0000000d0c00a20c */ /* 0x000fe20003f66070 */
[----:B------:R-:W-:-:S05]  /*04c0*/  IMAD.MOV.U32 R13, RZ, RZ, 0x1ca00000 ;  /* 0x1ca00000ff0d7424 */ /* 0x000fca00078e00ff */
[----:B------:R-:W-:-:S04]  /*04d0*/  @!P2 SEL R19, R13, 0x63400000, !P3 ;  /* 0x634000000d13a807 */ /* 0x000fc80005800000 */
[----:B------:R-:W-:-:S04]  /*04e0*/  @!P2 LOP3.LUT R19, R19, 0x80000000, R9, 0xf8, !PT ;  /* 0x800000001313a812 */ /* 0x000fc800078ef809 */
[----:B------:R-:W-:Y:S01]  /*04f0*/  @!P2 LOP3.LUT R19, R19, 0x100000, RZ, 0xfc, !PT ;  /* 0x001000001313a812 */ /* 0x000fe200078efcff */
[----:B0-----:R-:W-:-:S08]  /*0500*/  DFMA R10, R16, -R2, 1 ;  /* 0x3ff00000100a742b */ /* 0x001fd00000000802 */
[----:B------:R-:W-:-:S08]  /*0510*/  DFMA R10, R10, R10, R10 ;  /* 0x0000000a0a0a722b */ /* 0x000fd0000000000a */
[----:B------:R-:W-:Y:S01]  /*0520*/  DFMA R16, R16, R10, R16 ;  /* 0x0000000a1010722b */ /* 0x000fe20000000010 */
[----:B------:R-:W-:Y:S01]  /*0530*/  SEL R11, R13, 0x63400000, !P1 ;  /* 0x634000000d0b7807 */ /* 0x000fe20004800000 */
[----:B------:R-:W-:-:S03]  /*0540*/  IMAD.MOV.U32 R10, RZ, RZ, R8 ;  /* 0x000000ffff0a7224 */ /* 0x000fc600078e0008 */
[----:B------:R-:W-:-:S03]  /*0550*/  LOP3.LUT R11, R11, 0x800fffff, R9, 0xf8, !PT ;  /* 0x800fffff0b0b7812 */ /* 0x000fc600078ef809 */
[----:B------:R-:W-:-:S03]  /*0560*/  DFMA R20, R16, -R2, 1 ;  /* 0x3ff000001014742b */ /* 0x000fc60000000802 */
[----:B------:R-:W-:-:S05]  /*0570*/  @!P2 DFMA R10, R10, 2, -R18 ;  /* 0x400000000a0aa82b */ /* 0x000fca0000000812 */
[----:B------:R-:W-:Y:S01]  /*0580*/  DFMA R16, R16, R20, R16 ;  /* 0x000000141010722b */ /* 0x000fe20000000010 */
[----:B------:R-:W-:Y:S02]  /*0590*/  IMAD.MOV.U32 R21, RZ, RZ, R12 ;  /* 0x000000ffff157224 */ /* 0x000fe400078e000c */
[----:B------:R-:W-:Y:S01]  /*05a0*/  IMAD.MOV.U32 R20, RZ, RZ, R15 ;  /* 0x000000ffff147224 */ /* 0x000fe200078e000f */
[----:B------:R-:W-:Y:S02]  /*05b0*/  @!P0 LOP3.LUT R20, R3, 0x7ff00000, RZ, 0xc0, !PT ;  /* 0x7ff0000003148812 */ /* 0x000fe400078ec0ff */
[----:B------:R-:W-:Y:S02]  /*05c0*/  @!P2 LOP3.LUT R21, R11, 0x7ff00000, RZ, 0xc0, !PT ;  /* 0x7ff000000b15a812 */ /* 0x000fe400078ec0ff */
[----:B------:R-:W-:Y:S01]  /*05d0*/  DMUL R18, R16, R10 ;  /* 0x0000000a10127228 */ /* 0x000fe20000000000 */
[----:B------:R-:W-:Y:S02]  /*05e0*/  VIADD R23, R20, 0xffffffff ;  /* 0xffffffff14177836 */ /* 0x000fe40000000000 */
[----:B------:R-:W-:-:S05]  /*05f0*/  VIADD R22, R21, 0xffffffff ;  /* 0xffffffff15167836 */ /* 0x000fca0000000000 */
[----:B------:R-:W-:Y:S01]  /*0600*/  DFMA R14, R18, -R2, R10 ;  /* 0x80000002120e722b */ /* 0x000fe2000000000a */
[----:B------:R-:W-:-:S04]  /*0610*/  ISETP.GT.U32.AND P0, PT, R22, 0x7feffffe, PT ;  /* 0x7feffffe1600780c */ /* 0x000fc80003f04070 */
[----:B------:R-:W-:-:S03]  /*0620*/  ISETP.GT.U32.OR P0, PT, R23, 0x7feffffe, P0 ;  /* 0x7feffffe1700780c */ /* 0x000fc60000704470 */
[----:B------:R-:W-:-:S10]  /*0630*/  DFMA R14, R16, R14, R18 ;  /* 0x0000000e100e722b */ /* 0x000fd40000000012 */
[----:B------:R-:W-:Y:S05]  /*0640*/  @P0 BRA `(.L_x_3) ;  /* 0x00000000006c0947 */ /* 0x000fea0003800000 */
[----:B------:R-:W-:-:S04]  /*0650*/  LOP3.LUT R9, R7, 0x7ff00000, RZ, 0xc0, !PT ;  /* 0x7ff0000007097812 */ /* 0x000fc800078ec0ff */
[CC--:B------:R-:W-:Y:S02]  /*0660*/  VIADDMNMX R8, R12.reuse, -R9.reuse, 0xb9600000, !PT ;  /* 0xb96000000c087446 */ /* 0x0c0fe40007800909 */
[----:B------:R-:W-:Y:S02]  /*0670*/  ISETP.GE.U32.AND P0, PT, R12, R9, PT ;  /* 0x000000090c00720c */ /* 0x000fe40003f06070 */
[----:B------:R-:W-:Y:S02]  /*0680*/  VIMNMX R8, PT, PT, R8, 0x46a00000, PT ;  /* 0x46a0000008087848 */ /* 0x000fe40003fe0100 */
[----:B------:R-:W-:-:S05]  /*0690*/  SEL R13, R13, 0x63400000, !P0 ;  /* 0x634000000d0d7807 */ /* 0x000fca0004000000 */
[----:B------:R-:W-:Y:S02]  /*06a0*/  IMAD.IADD R16, R8, 0x1, -R13 ;  /* 0x0000000108107824 */ /* 0x000fe400078e0a0d */
[----:B------:R-:W-:Y:S02]  /*06b0*/  IMAD.MOV.U32 R8, RZ, RZ, RZ ;  /* 0x000000ffff087224 */ /* 0x000fe400078e00ff */
[----:B------:R-:W-:-:S06]  /*06c0*/  VIADD R9, R16, 0x7fe00000 ;  /* 0x7fe0000010097836 */ /* 0x000fcc0000000000 */
[----:B------:R-:W-:-:S10]  /*06d0*/  DMUL R12, R14, R8 ;  /* 0x000000080e0c7228 */ /* 0x000fd40000000000 */
[----:B------:R-:W-:-:S13]  /*06e0*/  FSETP.GTU.AND P0, PT, |R13|, 1.469367938527859385e-39, PT ;  /* 0x001000000d00780b */ /* 0x000fda0003f0c200 */
[----:B------:R-:W-:Y:S05]  /*06f0*/  @P0 BRA `(.L_x_4) ;  /* 0x0000000000940947 */ /* 0x000fea0003800000 */
[----:B------:R-:W-:Y:S01]  /*0700*/  DFMA R2, R14, -R2, R10 ;  /* 0x800000020e02722b */ /* 0x000fe2000000000a */
[----:B------:R-:W-:-:S09]  /*0710*/  IMAD.MOV.U32 R8, RZ, RZ, RZ ;  /* 0x000000ffff087224 */ /* 0x000fd200078e00ff */
[C---:B------:R-:W-:Y:S02]  /*0720*/  FSETP.NEU.AND P0, PT, R3.reuse, RZ, PT ;  /* 0x000000ff0300720b */ /* 0x040fe40003f0d000 */
[----:B------:R-:W-:-:S04]  /*0730*/  LOP3.LUT R7, R3, 0x80000000, R7, 0x48, !PT ;  /* 0x8000000003077812 */ /* 0x000fc800078e4807 */
[----:B------:R-:W-:-:S07]  /*0740*/  LOP3.LUT R9, R7, R9, RZ, 0xfc, !PT ;  /* 0x0000000907097212 */ /* 0x000fce00078efcff */
[----:B------:R-:W-:Y:S05]  /*0750*/  @!P0 BRA `(.L_x_4) ;  /* 0x00000000007c8947 */ /* 0x000fea0003800000 */
[----:B------:R-:W-:Y:S01]  /*0760*/  IMAD.MOV R3, RZ, RZ, -R16 ;  /* 0x000000ffff037224 */ /* 0x000fe200078e0a10 */
[----:B------:R-:W-:Y:S01]  /*0770*/  DMUL.RP R8, R14, R8 ;  /* 0x000000080e087228 */ /* 0x000fe20000008000 */
[----:B------:R-:W-:-:S06]  /*0780*/  IMAD.MOV.U32 R2, RZ, RZ, RZ ;  /* 0x000000ffff027224 */ /* 0x000fcc00078e00ff */
[----:B------:R-:W-:-:S03]  /*0790*/  DFMA R2, R12, -R2, R14 ;  /* 0x800000020c02722b */ /* 0x000fc6000000000e */
[----:B------:R-:W-:-:S03]  /*07a0*/  LOP3.LUT R7, R9, R7, RZ, 0x3c, !PT ;  /* 0x0000000709077212 */ /* 0x000fc600078e3cff */
[----:B------:R-:W-:-:S04]  /*07b0*/  IADD3 R2, PT, PT, -R16, -0x43300000, RZ ;  /* 0xbcd0000010027810 */ /* 0x000fc80007ffe1ff */
[----:B------:R-:W-:-:S04]  /*07c0*/  FSETP.NEU.AND P0, PT, |R3|, R2, PT ;  /* 0x000000020300720b */ /* 0x000fc80003f0d200 */
[----:B------:R-:W-:Y:S02]  /*07d0*/  FSEL R12, R8, R12, !P0 ;  /* 0x0000000c080c7208 */ /* 0x000fe40004000000 */
[----:B------:R-:W-:Y:S01]  /*07e0*/  FSEL R13, R7, R13, !P0 ;  /* 0x0000000d070d7208 */ /* 0x000fe20004000000 */
[----:B------:R-:W-:Y:S06]  /*07f0*/  BRA `(.L_x_4) ;  /* 0x0000000000547947 */ /* 0x000fec0003800000 */
.L_x_3:
[----:B------:R-:W-:-:S14]  /*0800*/  DSETP.NAN.AND P0, PT, R8, R8, PT ;  /* 0x000000080800722a */ /* 0x000fdc0003f08000 */
[----:B------:R-:W-:Y:S05]  /*0810*/  @P0 BRA `(.L_x_5) ;  /* 0x0000000000440947 */ /* 0x000fea0003800000 */
[----:B------:R-:W-:-:S14]  /*0820*/  DSETP.NAN.AND P0, PT, R6, R6, PT ;  /* 0x000000060600722a */ /* 0x000fdc0003f08000 */
[----:B------:R-:W-:Y:S05]  /*0830*/  @P0 BRA `(.L_x_6) ;  /* 0x0000000000300947 */ /* 0x000fea0003800000 */
[----:B------:R-:W-:Y:S01]  /*0840*/  ISETP.NE.AND P0, PT, R21, R20, PT ;  /* 0x000000141500720c */ /* 0x000fe20003f05270 */
[----:B------:R-:W-:Y:S02]  /*0850*/  IMAD.MOV.U32 R12, RZ, RZ, 0x0 ;  /* 0x00000000ff0c7424 */ /* 0x000fe400078e00ff */
[----:B------:R-:W-:-:S10]  /*0860*/  IMAD.MOV.U32 R13, RZ, RZ, -0x80000 ;  /* 0xfff80000ff0d7424 */ /* 0x000fd400078e00ff */
[----:B------:R-:W-:Y:S05]  /*0870*/  @!P0 BRA `(.L_x_4) ;  /* 0x0000000000348947 */ /* 0x000fea0003800000 */
[----:B------:R-:W-:Y:S02]  /*0880*/  ISETP.NE.AND P0, PT, R21, 0x7ff00000, PT ;  /* 0x7ff000001500780c */ /* 0x000fe40003f05270 */
[----:B------:R-:W-:Y:S02]  /*0890*/  LOP3.LUT R13, R9, 0x80000000, R7, 0x48, !PT ;  /* 0x80000000090d7812 */ /* 0x000fe400078e4807 */
[----:B------:R-:W-:-:S13]  /*08a0*/  ISETP.EQ.OR P0, PT, R20, RZ, !P0 ;  /* 0x000000ff1400720c */ /* 0x000fda0004702670 */
[----:B------:R-:W-:Y:S01]  /*08b0*/  @P0 LOP3.LUT R2, R13, 0x7ff00000, RZ, 0xfc, !PT ;  /* 0x7ff000000d020812 */ /* 0x000fe200078efcff */
[----:B------:R-:W-:Y:S02]  /*08c0*/  @!P0 IMAD.MOV.U32 R12, RZ, RZ, RZ ;  /* 0x000000ffff0c8224 */ /* 0x000fe400078e00ff */
[----:B------:R-:W-:Y:S02]  /*08d0*/  @P0 IMAD.MOV.U32 R12, RZ, RZ, RZ ;  /* 0x000000ffff0c0224 */ /* 0x000fe400078e00ff */
[----:B------:R-:W-:Y:S01]  /*08e0*/  @P0 IMAD.MOV.U32 R13, RZ, RZ, R2 ;  /* 0x000000ffff0d0224 */ /* 0x000fe200078e0002 */
[----:B------:R-:W-:Y:S06]  /*08f0*/  BRA `(.L_x_4) ;  /* 0x0000000000147947 */ /* 0x000fec0003800000 */
.L_x_6:
[----:B------:R-:W-:Y:S01]  /*0900*/  LOP3.LUT R13, R7, 0x80000, RZ, 0xfc, !PT ;  /* 0x00080000070d7812 */ /* 0x000fe200078efcff */
[----:B------:R-:W-:Y:S01]  /*0910*/  IMAD.MOV.U32 R12, RZ, RZ, R6 ;  /* 0x000000ffff0c7224 */ /* 0x000fe200078e0006 */
[----:B------:R-:W-:Y:S06]  /*0920*/  BRA `(.L_x_4) ;  /* 0x0000000000087947 */ /* 0x000fec0003800000 */
.L_x_5:
[----:B------:R-:W-:Y:S01]  /*0930*/  LOP3.LUT R13, R9, 0x80000, RZ, 0xfc, !PT ;  /* 0x00080000090d7812 */ /* 0x000fe200078efcff */
[----:B------:R-:W-:-:S07]  /*0940*/  IMAD.MOV.U32 R12, RZ, RZ, R8 ;  /* 0x000000ffff0c7224 */ /* 0x000fce00078e0008 */
.L_x_4:
[----:B------:R-:W-:Y:S05]  /*0950*/  BSYNC.RECONVERGENT B1 ;  /* 0x0000000000017941 */ /* 0x000fea0003800200 */
.L_x_2:
[----:B------:R-:W-:Y:S02]  /*0960*/  IMAD.MOV.U32 R2, RZ, RZ, R0 ;  /* 0x000000ffff027224 */ /* 0x000fe400078e0000 */
[----:B------:R-:W-:Y:S02]  /*0970*/  IMAD.MOV.U32 R3, RZ, RZ, 0x0 ;  /* 0x00000000ff037424 */ /* 0x000fe400078e00ff */
[----:B------:R-:W-:Y:S02]  /*0980*/  IMAD.MOV.U32 R6, RZ, RZ, R12 ;  /* 0x000000ffff067224 */ /* 0x000fe400078e000c */
[----:B------:R-:W-:Y:S01]  /*0990*/  IMAD.MOV.U32 R7, RZ, RZ, R13 ;  /* 0x000000ffff077224 */ /* 0x000fe200078e000d */
[----:B------:R-:W-:Y:S06]  /*09a0*/  RET.REL.NODEC R2 `(_Z22cuda_kernel_texture_2dPhiimPfi) ;  /* 0xfffffff402947950 */ /* 0x000fec0003c3ffff */
.L_x_7:
[----:B------:R-:W-:-:S00]  /*09b0*/  BRA `(.L_x_7) ;  /* 0xfffffffc00fc7947 */ /* 0x000fc0000383ffff */
[----:B------:R-:W-:-:S00]  /*09c0*/  NOP ;  /* 0x0000000000007918 */ /* 0x000fc00000000000 */
        /* <DEDUP_REMOVED lines=11> */
.L_x_8:


//--------------------- .nv.shared.reserved.0     --------------------------
	.section	.nv.shared.reserved.0,"aw",@nobits
	.weak		__nv_reservedSMEM_offset_0_alias
	.size		__nv_reservedSMEM_offset_0_alias, 0, 64
	.other		__nv_reservedSMEM_offset_0_alias,@"STO_CUDA_RESERVED_SHARED STV_DEFAULT"
__nv_reservedSMEM_offset_0_alias:
	.zero		0
	.zero		64


//--------------------- .nv.constant0._Z22cuda_kernel_texture_2dPhiimPfi --------------------------
	.section	.nv.constant0._Z22cuda_kernel_texture_2dPhiimPfi,"a",@progbits
	.sectionflags	@""
	.align	4
.nv.constant0._Z22cuda_kernel_texture_2dPhiimPfi:
	.zero		932


//--------------------- SYMBOLS --------------------------

	.type		.nv.reservedSmem.offset0,@object
	.size		.nv.reservedSmem.offset0,0x4
